//
// Generated by NVIDIA NVVM Compiler
//
// Compiler Build ID: CL-36424714
// Cuda compilation tools, release 13.0, V13.0.88
// Based on NVVM 20.0.0
//

.version 9.0
.target sm_100
.address_size 64

	// .globl	_Z20poly_kernel_dispatchPKhmPhmi

.visible .entry _Z20poly_kernel_dispatchPKhmPhmi(
	.param .u64 .ptr .align 1 _Z20poly_kernel_dispatchPKhmPhmi_param_0,
	.param .u64 _Z20poly_kernel_dispatchPKhmPhmi_param_1,
	.param .u64 .ptr .align 1 _Z20poly_kernel_dispatchPKhmPhmi_param_2,
	.param .u64 _Z20poly_kernel_dispatchPKhmPhmi_param_3,
	.param .u32 _Z20poly_kernel_dispatchPKhmPhmi_param_4
)
{
	.reg .pred 	%p<5>;
	.reg .b16 	%rs<5>;
	.reg .b32 	%r<10>;
	.reg .b64 	%rd<13>;

	ld.param.u64 	%rd2, [_Z20poly_kernel_dispatchPKhmPhmi_param_2];
	ld.param.u64 	%rd3, [_Z20poly_kernel_dispatchPKhmPhmi_param_3];
	ld.param.u32 	%r2, [_Z20poly_kernel_dispatchPKhmPhmi_param_4];
	cvta.to.global.u64 	%rd1, %rd2;
	mov.u32 	%r3, %ctaid.x;
	mov.u32 	%r4, %ntid.x;
	mov.u32 	%r5, %tid.x;
	mad.lo.s32 	%r1, %r3, %r4, %r5;
	cvt.s64.s32 	%rd4, %r1;
	setp.le.u64 	%p1, %rd3, %rd4;
	@%p1 bra 	$L__BB0_8;
	setp.eq.s32 	%p2, %r2, 2;
	@%p2 bra 	$L__BB0_6;
	setp.eq.s32 	%p3, %r2, 1;
	@%p3 bra 	$L__BB0_5;
	setp.ne.s32 	%p4, %r2, 0;
	@%p4 bra 	$L__BB0_7;
	shl.b32 	%r8, %r1, 4;
	cvt.s64.s32 	%rd9, %r8;
	add.s64 	%rd10, %rd1, %rd9;
	mov.b16 	%rs3, 170;
	st.global.u8 	[%rd10], %rs3;
	bra.uni 	$L__BB0_8;
$L__BB0_5:
	shl.b32 	%r7, %r1, 4;
	cvt.s64.s32 	%rd7, %r7;
	add.s64 	%rd8, %rd1, %rd7;
	mov.b16 	%rs2, 187;
	st.global.u8 	[%rd8], %rs2;
	bra.uni 	$L__BB0_8;
$L__BB0_6:
	shl.b32 	%r6, %r1, 4;
	cvt.s64.s32 	%rd5, %r6;
	add.s64 	%rd6, %rd1, %rd5;
	mov.b16 	%rs1, 204;
	st.global.u8 	[%rd6], %rs1;
	bra.uni 	$L__BB0_8;
$L__BB0_7:
	shl.b32 	%r9, %r1, 4;
	cvt.s64.s32 	%rd11, %r9;
	add.s64 	%rd12, %rd1, %rd11;
	mov.b16 	%rs4, 0;
	st.global.u8 	[%rd12], %rs4;
$L__BB0_8:
	ret;

}


// ===== COMPILED SASS (sm_100) =====

	.target	sm_100

	.elftype	@"ET_EXEC"


//--------------------- .note.nv.tkinfo           --------------------------
	.section	.note.nv.tkinfo,"",@"SHT_NOTE"
	.sectionflags	@"SHF_NOTE_NV_TKINFO"
	.tkinfo
        /*0018*/ 	.word	0x00000002
        /*0030*/ 	.string	""
        /*0030*/ 	.string	"ptxas"
        /*0030*/ 	.string	"Cuda compilation tools, release 13.0, V13.0.88"
        /*0030*/ 	.string	"Build cuda_13.0.r13.0/compiler.36424714_0"
        /*0030*/ 	.string	"-arch sm_100 -m 64 "



//--------------------- .note.nv.cuinfo           --------------------------
	.section	.note.nv.cuinfo,"",@"SHT_NOTE"
	.sectionflags	@"SHF_NOTE_NV_CUINFO"
        /*0018*/ 	.short	0x0002
        /*001a*/ 	.short	0x0064
        /*001c*/ 	.short	0x0082
	.zero		2


//--------------------- .nv.info                  --------------------------
	.section	.nv.info,"",@"SHT_CUDA_INFO"
	.align	4


	//----- nvinfo : EIATTR_REGCOUNT
	.align		4
        /*0000*/ 	.byte	0x04, 0x2f
        /*0002*/ 	.short	(.L_1 - .L_0)
	.align		4
.L_0:
        /*0004*/ 	.word	index@(_Z20poly_kernel_dispatchPKhmPhmi)
        /*0008*/ 	.word	0x00000008


	//----- nvinfo : EIATTR_FRAME_SIZE
	.align		4
.L_1:
        /*000c*/ 	.byte	0x04, 0x11
        /*000e*/ 	.short	(.L_3 - .L_2)
	.align		4
.L_2:
        /*0010*/ 	.word	index@(_Z20poly_kernel_dispatchPKhmPhmi)
        /*0014*/ 	.word	0x00000000


	//----- nvinfo : EIATTR_MIN_STACK_SIZE
	.align		4
.L_3:
        /*0018*/ 	.byte	0x04, 0x12
        /*001a*/ 	.short	(.L_5 - .L_4)
	.align		4
.L_4:
        /*001c*/ 	.word	index@(_Z20poly_kernel_dispatchPKhmPhmi)
        /*0020*/ 	.word	0x00000000
.L_5:


//--------------------- .nv.compat                --------------------------
	.section	.nv.compat,"",@"SHT_CUDA_COMPAT_INFO"
	.align	4
        /*0000*/ 	.byte	0x02, 0x09, 0x00, 0x00, 0x02, 0x02, 0x01, 0x00, 0x02, 0x05, 0x05, 0x00, 0x03, 0x07, 0x01, 0x01
        /*0010*/ 	.byte	0x02, 0x03, 0x00, 0x00, 0x02, 0x06, 0x01, 0x00, 0x04, 0x0b, 0x08, 0x00, 0x09, 0x00, 0x00, 0x00
        /*0020*/ 	.byte	0x00, 0x00, 0x00, 0x00


//--------------------- .nv.info._Z20poly_kernel_dispatchPKhmPhmi --------------------------
	.section	.nv.info._Z20poly_kernel_dispatchPKhmPhmi,"",@"SHT_CUDA_INFO"
	.sectionflags	@""
	.align	4


	//----- nvinfo : EIATTR_CUDA_API_VERSION
	.align		4
        /*0000*/ 	.byte	0x04, 0x37
        /*0002*/ 	.short	(.L_7 - .L_6)
.L_6:
        /*0004*/ 	.word	0x00000082


	//----- nvinfo : EIATTR_KPARAM_INFO
	.align		4
.L_7:
        /*0008*/ 	.byte	0x04, 0x17
        /*000a*/ 	.short	(.L_9 - .L_8)
.L_8:
        /*000c*/ 	.word	0x00000000
        /*0010*/ 	.short	0x0004
        /*0012*/ 	.short	0x0020
        /*0014*/ 	.byte	0x00, 0xf0, 0x11, 0x00


	//----- nvinfo : EIATTR_KPARAM_INFO
	.align		4
.L_9:
        /*0018*/ 	.byte	0x04, 0x17
        /*001a*/ 	.short	(.L_11 - .L_10)
.L_10:
        /*001c*/ 	.word	0x00000000
        /*0020*/ 	.short	0x0003
        /*0022*/ 	.short	0x0018
        /*0024*/ 	.byte	0x00, 0xf0, 0x21, 0x00


	//----- nvinfo : EIATTR_KPARAM_INFO
	.align		4
.L_11:
        /*0028*/ 	.byte	0x04, 0x17
        /*002a*/ 	.short	(.L_13 - .L_12)
.L_12:
        /*002c*/ 	.word	0x00000000
        /*0030*/ 	.short	0x0002
        /*0032*/ 	.short	0x0010
        /*0034*/ 	.byte	0x00, 0xf5, 0x21, 0x00


	//----- nvinfo : EIATTR_KPARAM_INFO
	.align		4
.L_13:
        /*0038*/ 	.byte	0x04, 0x17
        /*003a*/ 	.short	(.L_15 - .L_14)
.L_14:
        /*003c*/ 	.word	0x00000000
        /*0040*/ 	.short	0x0001
        /*0042*/ 	.short	0x0008
        /*0044*/ 	.byte	0x00, 0xf0, 0x21, 0x00


	//----- nvinfo : EIATTR_KPARAM_INFO
	.align		4
.L_15:
        /*0048*/ 	.byte	0x04, 0x17
        /*004a*/ 	.short	(.L_17 - .L_16)
.L_16:
        /*004c*/ 	.word	0x00000000
        /*0050*/ 	.short	0x0000
        /*0052*/ 	.short	0x0000
        /*0054*/ 	.byte	0x00, 0xf5, 0x21, 0x00


	//----- nvinfo : EIATTR_SPARSE_MMA_MASK
	.align		4
.L_17:
        /*0058*/ 	.byte	0x03, 0x50
        /*005a*/ 	.short	0x0000


	//----- nvinfo : EIATTR_MAXREG_COUNT
	.align		4
        /*005c*/ 	.byte	0x03, 0x1b
        /*005e*/ 	.short	0x00ff


	//----- nvinfo : EIATTR_MERCURY_ISA_VERSION
	.align		4
        /*0060*/ 	.byte	0x03, 0x5f
        /*0062*/ 	.short	0x0101


	//----- nvinfo : EIATTR_VRC_CTA_INIT_COUNT
	.align		4
        /*0064*/ 	.byte	0x02, 0x4a
	.zero		1
	.zero		1


	//----- nvinfo : EIATTR_EXIT_INSTR_OFFSETS
	.align		4
        /*0068*/ 	.byte	0x04, 0x1c
        /*006a*/ 	.short	(.L_19 - .L_18)


	//   ....[0]....
.L_18:
        /*006c*/ 	.word	0x00000090


	//   ....[1]....
        /*0070*/ 	.word	0x000001b0


	//   ....[2]....
        /*0074*/ 	.word	0x00000210


	//   ....[3]....
        /*0078*/ 	.word	0x00000290


	//   ....[4]....
        /*007c*/ 	.word	0x00000310


	//----- nvinfo : EIATTR_INDIRECT_BRANCH_TARGETS
	.align		4
.L_19:
        /*0080*/ 	.byte	0x04, 0x34
        /*0082*/ 	.short	(.L_21 - .L_20)


	//   ....[0]....
.L_20:
        /*0084*/ 	.word	.L_x_2@srel
        /*0088*/ 	.short	0x0
        /*008a*/ 	.short	0x0
        /*008c*/ 	.word	0x3
        /*0090*/ 	.word	.L_x_3@srel
        /*0094*/ 	.word	.L_x_4@srel
        /*0098*/ 	.word	.L_x_5@srel


	//----- nvinfo : EIATTR_CBANK_PARAM_SIZE
	.align		4
.L_21:
        /*009c*/ 	.byte	0x03, 0x19
        /*009e*/ 	.short	0x0024


	//----- nvinfo : EIATTR_PARAM_CBANK
	.align		4
        /*00a0*/ 	.byte	0x04, 0x0a
        /*00a2*/ 	.short	(.L_23 - .L_22)
	.align		4
.L_22:
        /*00a4*/ 	.word	index@(.nv.constant0._Z20poly_kernel_dispatchPKhmPhmi)
        /*00a8*/ 	.short	0x0380
        /*00aa*/ 	.short	0x0024


	//----- nvinfo : EIATTR_SW_WAR
	.align		4
.L_23:
        /*00ac*/ 	.byte	0x04, 0x36
        /*00ae*/ 	.short	(.L_25 - .L_24)
.L_24:
        /*00b0*/ 	.word	0x00000008
.L_25:


//--------------------- .nv.callgraph             --------------------------
	.section	.nv.callgraph,"",@"SHT_CUDA_CALLGRAPH"
	.align	4
	.sectionentsize	8
	.align		4
        /*0000*/ 	.word	0x00000000
	.align		4
        /*0004*/ 	.word	0xffffffff
	.align		4
        /*0008*/ 	.word	0x00000000
	.align		4
        /*000c*/ 	.word	0xfffffffe
	.align		4
        /*0010*/ 	.word	0x00000000
	.align		4
        /*0014*/ 	.word	0xfffffffd
	.align		4
        /*0018*/ 	.word	0x00000000
	.align		4
        /*001c*/ 	.word	0xfffffffc


//--------------------- .nv.constant2._Z20poly_kernel_dispatchPKhmPhmi --------------------------
	.section	.nv.constant2._Z20poly_kernel_dispatchPKhmPhmi,"a",@progbits
	.sectionflags	@""
	.align	4
.nv.constant2._Z20poly_kernel_dispatchPKhmPhmi:
        /*0000*/ 	.byte	0x20, 0x02, 0x00, 0x00, 0xa0, 0x02, 0x00, 0x00, 0x20, 0x01, 0x00, 0x00


//--------------------- .text._Z20poly_kernel_dispatchPKhmPhmi --------------------------
	.section	.text._Z20poly_kernel_dispatchPKhmPhmi,"ax",@progbits
	.align	128
        .global         _Z20poly_kernel_dispatchPKhmPhmi
        .type           _Z20poly_kernel_dispatchPKhmPhmi,@function
        .size           _Z20poly_kernel_dispatchPKhmPhmi,(.L_x_6 - _Z20poly_kernel_dispatchPKhmPhmi)
        .other          _Z20poly_kernel_dispatchPKhmPhmi,@"STO_CUDA_ENTRY STV_DEFAULT"
_Z20poly_kernel_dispatchPKhmPhmi:
.text._Z20poly_kernel_dispatchPKhmPhmi:
[----:B------:R-:W-:Y:S01]  /*0000*/  LDC R1, c[0x0][0x37c] ;  /* 0x0000df00ff017b82 */ /* 0x000fe20000000800 */
[----:B------:R-:W0:Y:S07]  /*0010*/  S2R R3, SR_TID.X ;  /* 0x0000000000037919 */ /* 0x000e2e0000002100 */
[----:B------:R-:W0:Y:S01]  /*0020*/  S2UR UR4, SR_CTAID.X ;  /* 0x00000000000479c3 */ /* 0x000e220000002500 */
[----:B------:R-:W1:Y:S07]  /*0030*/  LDCU.64 UR6, c[0x0][0x398] ;  /* 0x00007300ff0677ac */ /* 0x000e6e0008000a00 */
[----:B------:R-:W0:Y:S02]  /*0040*/  LDC R0, c[0x0][0x360] ;  /* 0x0000d800ff007b82 */ /* 0x000e240000000800 */
[----:B0-----:R-:W-:-:S05]  /*0050*/  IMAD R0, R0, UR4, R3 ;  /* 0x0000000400007c24 */ /* 0x001fca000f8e0203 */
[----:B-1----:R-:W-:Y:S02]  /*0060*/  ISETP.GE.U32.AND P0, PT, R0, UR6, PT ;  /* 0x0000000600007c0c */ /* 0x002fe4000bf06070 */
[----:B------:R-:W-:-:S04]  /*0070*/  SHF.R.S32.HI R2, RZ, 0x1f, R0 ;  /* 0x0000001fff027819 */ /* 0x000fc80000011400 */
[----:B------:R-:W-:-:S13]  /*0080*/  ISETP.GE.U32.AND.EX P0, PT, R2, UR7, PT, P0 ;  /* 0x0000000702007c0c */ /* 0x000fda000bf06100 */
[----:B------:R-:W-:Y:S05]  /*0090*/  @P0 EXIT ;  /* 0x000000000000094d */ /* 0x000fea0003800000 */
[----:B------:R-:W0:Y:S01]  /*00a0*/  LDC R4, c[0x0][0x3a0] ;  /* 0x0000e800ff047b82 */ /* 0x000e220000000800 */
[----:B------:R-:W-:Y:S01]  /*00b0*/  IMAD.MOV.U32 R3, RZ, RZ, -0x1 ;  /* 0xffffffffff037424 */ /* 0x000fe200078e00ff */
[----:B------:R-:W1:Y:S04]  /*00c0*/  LDCU.64 UR4, c[0x0][0x358] ;  /* 0x00006b00ff0477ac */ /* 0x000e680008000a00 */
[----:B0-----:R-:W-:-:S05]  /*00d0*/  VIADDMNMX.U32 R2, R4, R3, 0x2, PT ;  /* 0x0000000204027446 */ /* 0x001fca0003800003 */
[----:B------:R-:W-:-:S04]  /*00e0*/  IMAD.SHL.U32 R5, R2, 0x4, RZ ;  /* 0x0000000402057824 */ /* 0x000fc800078e00ff */
[----:B------:R-:W0:Y:S02]  /*00f0*/  LDC R2, c[0x2][R5] ;  /* 0x0080000005027b82 */ /* 0x000e240000000800 */
[----:B0-----:R-:W-:-:S04]  /*0100*/  SHF.R.S32.HI R3, RZ, 0x1f, R2 ;  /* 0x0000001fff037819 */ /* 0x001fc80000011402 */
.L_x_2:
[----:B-1----:R-:W-:Y:S05]  /*0110*/  BRX R2 -0x120                                (*"BRANCH_TARGETS .L_x_3,.L_x_4,.L_x_5"*) ;  /* 0xfffffffc02b87949 */ /* 0x002fea000383ffff */
.L_x_5:
[----:B------:R-:W-:-:S13]  /*0120*/  ISETP.NE.AND P0, PT, R4, RZ, PT ;  /* 0x000000ff0400720c */ /* 0x000fda0003f05270 */
[----:B------:R-:W-:Y:S05]  /*0130*/  @P0 BRA `(.L_x_0) ;  /* 0x0000000000200947 */ /* 0x000fea0003800000 */
[----:B------:R-:W0:Y:S01]  /*0140*/  LDCU.64 UR6, c[0x0][0x390] ;  /* 0x00007200ff0677ac */ /* 0x000e220008000a00 */
[----:B------:R-:W-:Y:S02]  /*0150*/  IMAD.SHL.U32 R0, R0, 0x10, RZ ;  /* 0x0000001000007824 */ /* 0x000fe400078e00ff */
[----:B------:R-:W-:-:S03]  /*0160*/  IMAD.MOV.U32 R4, RZ, RZ, 0xaa ;  /* 0x000000aaff047424 */ /* 0x000fc600078e00ff */
[----:B0-----:R-:W-:-:S04]  /*0170*/  IADD3 R2, P0, PT, R0, UR6, RZ ;  /* 0x0000000600027c10 */ /* 0x001fc8000ff1e0ff */
[----:B------:R-:W-:Y:S02]  /*0180*/  LEA.HI.X.SX32 R3, R0, UR7, 0x1, P0 ;  /* 0x0000000700037c11 */ /* 0x000fe400080f0eff */
[----:B------:R-:W-:-:S05]  /*0190*/  PRMT R0, R4, 0x7610, R0 ;  /* 0x0000761004007816 */ /* 0x000fca0000000000 */
[----:B------:R-:W-:Y:S01]  /*01a0*/  STG.E.U8 desc[UR4][R2.64], R0 ;  /* 0x0000000002007986 */ /* 0x000fe2000c101104 */
[----:B------:R-:W-:Y:S05]  /*01b0*/  EXIT ;  /* 0x000000000000794d */ /* 0x000fea0003800000 */
.L_x_0:
[----:B------:R-:W0:Y:S01]  /*01c0*/  LDCU.64 UR6, c[0x0][0x390] ;  /* 0x00007200ff0677ac */ /* 0x000e220008000a00 */
[----:B------:R-:W-:-:S05]  /*01d0*/  IMAD.SHL.U32 R0, R0, 0x10, RZ ;  /* 0x0000001000007824 */ /* 0x000fca00078e00ff */
[----:B0-----:R-:W-:-:S04]  /*01e0*/  IADD3 R2, P0, PT, R0, UR6, RZ ;  /* 0x0000000600027c10 */ /* 0x001fc8000ff1e0ff */
[----:B------:R-:W-:-:S05]  /*01f0*/  LEA.HI.X.SX32 R3, R0, UR7, 0x1, P0 ;  /* 0x0000000700037c11 */ /* 0x000fca00080f0eff */
[----:B------:R-:W-:Y:S01]  /*0200*/  STG.E.U8 desc[UR4][R2.64], RZ ;  /* 0x000000ff02007986 */ /* 0x000fe2000c101104 */
[----:B------:R-:W-:Y:S05]  /*0210*/  EXIT ;  /* 0x000000000000794d */ /* 0x000fea0003800000 */
.L_x_3:
        /* <DEDUP_REMOVED lines=8> */
.L_x_4:
        /* <DEDUP_REMOVED lines=8> */
.L_x_1:
[----:B------:R-:W-:-:S00]  /*0320*/  BRA `(.L_x_1) ;  /* 0xfffffffc00fc7947 */ /* 0x000fc0000383ffff */
[----:B------:R-:W-:-:S00]  /*0330*/  NOP ;  /* 0x0000000000007918 */ /* 0x000fc00000000000 */
        /* <DEDUP_REMOVED lines=12> */
.L_x_6:


//--------------------- .nv.shared.reserved.0     --------------------------
	.section	.nv.shared.reserved.0,"aw",@nobits
	.weak		__nv_reservedSMEM_offset_0_alias
	.size		__nv_reservedSMEM_offset_0_alias, 0, 64
	.other		__nv_reservedSMEM_offset_0_alias,@"STO_CUDA_RESERVED_SHARED STV_DEFAULT"
__nv_reservedSMEM_offset_0_alias:
	.zero		0
	.zero		64


//--------------------- .nv.constant0._Z20poly_kernel_dispatchPKhmPhmi --------------------------
	.section	.nv.constant0._Z20poly_kernel_dispatchPKhmPhmi,"a",@progbits
	.sectionflags	@""
	.align	4
.nv.constant0._Z20poly_kernel_dispatchPKhmPhmi:
	.zero		932


//--------------------- SYMBOLS --------------------------

	.type		.nv.reservedSmem.offset0,@object
	.size		.nv.reservedSmem.offset0,0x4
